//
// Generated by NVIDIA NVVM Compiler
//
// Compiler Build ID: CL-36424714
// Cuda compilation tools, release 13.0, V13.0.88
// Based on NVVM 20.0.0
//

.version 9.0
.target sm_100
.address_size 64

	// .globl	_Z3addPiii

.visible .entry _Z3addPiii(
	.param .u64 .ptr .align 1 _Z3addPiii_param_0,
	.param .u32 _Z3addPiii_param_1,
	.param .u32 _Z3addPiii_param_2
)
{
	.reg .b32 	%r<4>;
	.reg .b64 	%rd<3>;

	ld.param.u64 	%rd1, [_Z3addPiii_param_0];
	ld.param.u32 	%r1, [_Z3addPiii_param_1];
	ld.param.u32 	%r2, [_Z3addPiii_param_2];
	cvta.to.global.u64 	%rd2, %rd1;
	add.s32 	%r3, %r2, %r1;
	st.global.u32 	[%rd2], %r3;
	ret;

}


// ===== COMPILED SASS (sm_100) =====

	.target	sm_100

	.elftype	@"ET_EXEC"


//--------------------- .note.nv.tkinfo           --------------------------
	.section	.note.nv.tkinfo,"",@"SHT_NOTE"
	.sectionflags	@"SHF_NOTE_NV_TKINFO"
	.tkinfo
        /*0018*/ 	.word	0x00000002
        /*0030*/ 	.string	""
        /*0030*/ 	.string	"ptxas"
        /*0030*/ 	.string	"Cuda compilation tools, release 13.0, V13.0.88"
        /*0030*/ 	.string	"Build cuda_13.0.r13.0/compiler.36424714_0"
        /*0030*/ 	.string	"-arch sm_100 -m 64 "



//--------------------- .note.nv.cuinfo           --------------------------
	.section	.note.nv.cuinfo,"",@"SHT_NOTE"
	.sectionflags	@"SHF_NOTE_NV_CUINFO"
        /*0018*/ 	.short	0x0002
        /*001a*/ 	.short	0x0064
        /*001c*/ 	.short	0x0082
	.zero		2


//--------------------- .nv.info                  --------------------------
	.section	.nv.info,"",@"SHT_CUDA_INFO"
	.align	4


	//----- nvinfo : EIATTR_REGCOUNT
	.align		4
        /*0000*/ 	.byte	0x04, 0x2f
        /*0002*/ 	.short	(.L_1 - .L_0)
	.align		4
.L_0:
        /*0004*/ 	.word	index@(_Z3addPiii)
        /*0008*/ 	.word	0x00000008


	//----- nvinfo : EIATTR_FRAME_SIZE
	.align		4
.L_1:
        /*000c*/ 	.byte	0x04, 0x11
        /*000e*/ 	.short	(.L_3 - .L_2)
	.align		4
.L_2:
        /*0010*/ 	.word	index@(_Z3addPiii)
        /*0014*/ 	.word	0x00000000


	//----- nvinfo : EIATTR_MIN_STACK_SIZE
	.align		4
.L_3:
        /*0018*/ 	.byte	0x04, 0x12
        /*001a*/ 	.short	(.L_5 - .L_4)
	.align		4
.L_4:
        /*001c*/ 	.word	index@(_Z3addPiii)
        /*0020*/ 	.word	0x00000000
.L_5:


//--------------------- .nv.compat                --------------------------
	.section	.nv.compat,"",@"SHT_CUDA_COMPAT_INFO"
	.align	4
        /*0000*/ 	.byte	0x02, 0x09, 0x00, 0x00, 0x02, 0x02, 0x01, 0x00, 0x02, 0x05, 0x05, 0x00, 0x03, 0x07, 0x01, 0x01
        /*0010*/ 	.byte	0x02, 0x03, 0x00, 0x00, 0x02, 0x06, 0x01, 0x00, 0x04, 0x0b, 0x08, 0x00, 0x09, 0x00, 0x00, 0x00
        /*0020*/ 	.byte	0x00, 0x00, 0x00, 0x00


//--------------------- .nv.info._Z3addPiii       --------------------------
	.section	.nv.info._Z3addPiii,"",@"SHT_CUDA_INFO"
	.sectionflags	@""
	.align	4


	//----- nvinfo : EIATTR_CUDA_API_VERSION
	.align		4
        /*0000*/ 	.byte	0x04, 0x37
        /*0002*/ 	.short	(.L_7 - .L_6)
.L_6:
        /*0004*/ 	.word	0x00000082


	//----- nvinfo : EIATTR_KPARAM_INFO
	.align		4
.L_7:
        /*0008*/ 	.byte	0x04, 0x17
        /*000a*/ 	.short	(.L_9 - .L_8)
.L_8:
        /*000c*/ 	.word	0x00000000
        /*0010*/ 	.short	0x0002
        /*0012*/ 	.short	0x000c
        /*0014*/ 	.byte	0x00, 0xf0, 0x11, 0x00


	//----- nvinfo : EIATTR_KPARAM_INFO
	.align		4
.L_9:
        /*0018*/ 	.byte	0x04, 0x17
        /*001a*/ 	.short	(.L_11 - .L_10)
.L_10:
        /*001c*/ 	.word	0x00000000
        /*0020*/ 	.short	0x0001
        /*0022*/ 	.short	0x0008
        /*0024*/ 	.byte	0x00, 0xf0, 0x11, 0x00


	//----- nvinfo : EIATTR_KPARAM_INFO
	.align		4
.L_11:
        /*0028*/ 	.byte	0x04, 0x17
        /*002a*/ 	.short	(.L_13 - .L_12)
.L_12:
        /*002c*/ 	.word	0x00000000
        /*0030*/ 	.short	0x0000
        /*0032*/ 	.short	0x0000
        /*0034*/ 	.byte	0x00, 0xf5, 0x21, 0x00


	//----- nvinfo : EIATTR_SPARSE_MMA_MASK
	.align		4
.L_13:
        /*0038*/ 	.byte	0x03, 0x50
        /*003a*/ 	.short	0x0000


	//----- nvinfo : EIATTR_MAXREG_COUNT
	.align		4
        /*003c*/ 	.byte	0x03, 0x1b
        /*003e*/ 	.short	0x00ff


	//----- nvinfo : EIATTR_MERCURY_ISA_VERSION
	.align		4
        /*0040*/ 	.byte	0x03, 0x5f
        /*0042*/ 	.short	0x0101


	//----- nvinfo : EIATTR_VRC_CTA_INIT_COUNT
	.align		4
        /*0044*/ 	.byte	0x02, 0x4a
	.zero		1
	.zero		1


	//----- nvinfo : EIATTR_EXIT_INSTR_OFFSETS
	.align		4
        /*0048*/ 	.byte	0x04, 0x1c
        /*004a*/ 	.short	(.L_15 - .L_14)


	//   ....[0]....
.L_14:
        /*004c*/ 	.word	0x00000060


	//----- nvinfo : EIATTR_CBANK_PARAM_SIZE
	.align		4
.L_15:
        /*0050*/ 	.byte	0x03, 0x19
        /*0052*/ 	.short	0x0010


	//----- nvinfo : EIATTR_PARAM_CBANK
	.align		4
        /*0054*/ 	.byte	0x04, 0x0a
        /*0056*/ 	.short	(.L_17 - .L_16)
	.align		4
.L_16:
        /*0058*/ 	.word	index@(.nv.constant0._Z3addPiii)
        /*005c*/ 	.short	0x0380
        /*005e*/ 	.short	0x0010


	//----- nvinfo : EIATTR_SW_WAR
	.align		4
.L_17:
        /*0060*/ 	.byte	0x04, 0x36
        /*0062*/ 	.short	(.L_19 - .L_18)
.L_18:
        /*0064*/ 	.word	0x00000008
.L_19:


//--------------------- .nv.callgraph             --------------------------
	.section	.nv.callgraph,"",@"SHT_CUDA_CALLGRAPH"
	.align	4
	.sectionentsize	8
	.align		4
        /*0000*/ 	.word	0x00000000
	.align		4
        /*0004*/ 	.word	0xffffffff
	.align		4
        /*0008*/ 	.word	0x00000000
	.align		4
        /*000c*/ 	.word	0xfffffffe
	.align		4
        /*0010*/ 	.word	0x00000000
	.align		4
        /*0014*/ 	.word	0xfffffffd
	.align		4
        /*0018*/ 	.word	0x00000000
	.align		4
        /*001c*/ 	.word	0xfffffffc


//--------------------- .text._Z3addPiii          --------------------------
	.section	.text._Z3addPiii,"ax",@progbits
	.align	128
        .global         _Z3addPiii
        .type           _Z3addPiii,@function
        .size           _Z3addPiii,(.L_x_1 - _Z3addPiii)
        .other          _Z3addPiii,@"STO_CUDA_ENTRY STV_DEFAULT"
_Z3addPiii:
.text._Z3addPiii:
[----:B------:R-:W-:Y:S08]  /*0000*/  LDC R1, c[0x0][0x37c] ;  /* 0x0000df00ff017b82 */ /* 0x000ff00000000800 */
[----:B------:R-:W0:Y:S01]  /*0010*/  LDC.64 R4, c[0x0][0x388] ;  /* 0x0000e200ff047b82 */ /* 0x000e220000000a00 */
[----:B------:R-:W1:Y:S07]  /*0020*/  LDCU.64 UR4, c[0x0][0x358] ;  /* 0x00006b00ff0477ac */ /* 0x000e6e0008000a00 */
[----:B------:R-:W1:Y:S01]  /*0030*/  LDC.64 R2, c[0x0][0x380] ;  /* 0x0000e000ff027b82 */ /* 0x000e620000000a00 */
[----:B0-----:R-:W-:-:S05]  /*0040*/  IADD3 R5, PT, PT, R5, R4, RZ ;  /* 0x0000000405057210 */ /* 0x001fca0007ffe0ff */
[----:B-1----:R-:W-:Y:S01]  /*0050*/  STG.E desc[UR4][R2.64], R5 ;  /* 0x0000000502007986 */ /* 0x002fe2000c101904 */
[----:B------:R-:W-:Y:S05]  /*0060*/  EXIT ;  /* 0x000000000000794d */ /* 0x000fea0003800000 */
.L_x_0:
[----:B------:R-:W-:-:S00]  /*0070*/  BRA `(.L_x_0) ;  /* 0xfffffffc00fc7947 */ /* 0x000fc0000383ffff */
[----:B------:R-:W-:-:S00]  /*0080*/  NOP ;  /* 0x0000000000007918 */ /* 0x000fc00000000000 */
[----:B------:R-:W-:-:S00]  /*0090*/  NOP ;  /* 0x0000000000007918 */ /* 0x000fc00000000000 */
[----:B------:R-:W-:-:S00]  /*00a0*/  NOP ;  /* 0x0000000000007918 */ /* 0x000fc00000000000 */
[----:B------:R-:W-:-:S00]  /*00b0*/  NOP ;  /* 0x0000000000007918 */ /* 0x000fc00000000000 */
[----:B------:R-:W-:-:S00]  /*00c0*/  NOP ;  /* 0x0000000000007918 */ /* 0x000fc00000000000 */
[----:B------:R-:W-:-:S00]  /*00d0*/  NOP ;  /* 0x0000000000007918 */ /* 0x000fc00000000000 */
[----:B------:R-:W-:-:S00]  /*00e0*/  NOP ;  /* 0x0000000000007918 */ /* 0x000fc00000000000 */
[----:B------:R-:W-:-:S00]  /*00f0*/  NOP ;  /* 0x0000000000007918 */ /* 0x000fc00000000000 */
.L_x_1:


//--------------------- .nv.shared.reserved.0     --------------------------
	.section	.nv.shared.reserved.0,"aw",@nobits
	.weak		__nv_reservedSMEM_offset_0_alias
	.size		__nv_reservedSMEM_offset_0_alias, 0, 64
	.other		__nv_reservedSMEM_offset_0_alias,@"STO_CUDA_RESERVED_SHARED STV_DEFAULT"
__nv_reservedSMEM_offset_0_alias:
	.zero		0
	.zero		64


//--------------------- .nv.constant0._Z3addPiii  --------------------------
	.section	.nv.constant0._Z3addPiii,"a",@progbits
	.sectionflags	@""
	.align	4
.nv.constant0._Z3addPiii:
	.zero		912


//--------------------- SYMBOLS --------------------------

	.type		.nv.reservedSmem.offset0,@object
	.size		.nv.reservedSmem.offset0,0x4
